	.version 1.4
	.target sm_10, map_f64_to_f32
	// compiled with /usr/lib/nvidia-cuda-toolkit/lib//be
	// nvopencc 4.1 built on 2013-07-17

	//-----------------------------------------------------------
	// Compiling /tmp/tmpxft_0000370d_00000000-9_IndicesPackUnPack.cpp3.i (/tmp/ccBI#.DNoHJT)
	//-----------------------------------------------------------

	//-----------------------------------------------------------
	// Options:
	//-----------------------------------------------------------
	//  Target:ptx, ISA:sm_10, Endian:little, Pointer Size:64
	//  -O3	(Optimization level)
	//  -g0	(Debug level)
	//  -m2	(Report advisories)
	//-----------------------------------------------------------

	.file	1	"<command-line>"
	.file	2	"/usr/include/stdc-predef.h"
	.file	3	"/tmp/tmpxft_0000370d_00000000-8_IndicesPackUnPack.cudafe2.gpu"
	.file	4	"/usr/lib/gcc/x86_64-linux-gnu/4.8/include/stddef.h"
	.file	5	"/usr/include/crt/device_runtime.h"
	.file	6	"/usr/include/host_defines.h"
	.file	7	"/usr/include/builtin_types.h"
	.file	8	"/usr/include/device_types.h"
	.file	9	"/usr/include/driver_types.h"
	.file	10	"/usr/include/surface_types.h"
	.file	11	"/usr/include/texture_types.h"
	.file	12	"/usr/include/vector_types.h"
	.file	13	"/usr/include/device_launch_parameters.h"
	.file	14	"/usr/include/crt/storage_class.h"
	.file	15	"IndicesPackUnPack.cu"
	.file	16	"/usr/include/common_functions.h"
	.file	17	"/usr/include/math_functions.h"
	.file	18	"/usr/include/math_constants.h"
	.file	19	"/usr/include/device_functions.h"
	.file	20	"/usr/include/sm_11_atomic_functions.h"
	.file	21	"/usr/include/sm_12_atomic_functions.h"
	.file	22	"/usr/include/sm_13_double_functions.h"
	.file	23	"/usr/include/sm_20_atomic_functions.h"
	.file	24	"/usr/include/sm_32_atomic_functions.h"
	.file	25	"/usr/include/sm_35_atomic_functions.h"
	.file	26	"/usr/include/sm_20_intrinsics.h"
	.file	27	"/usr/include/sm_30_intrinsics.h"
	.file	28	"/usr/include/sm_32_intrinsics.h"
	.file	29	"/usr/include/sm_35_intrinsics.h"
	.file	30	"/usr/include/surface_functions.h"
	.file	31	"/usr/include/texture_fetch_functions.h"
	.file	32	"/usr/include/texture_indirect_functions.h"
	.file	33	"/usr/include/surface_indirect_functions.h"
	.file	34	"/usr/include/math_functions_dbl_ptx1.h"


	.entry IndicesPack (
		.param .u32 __cudaparm_IndicesPack_NodesPerElement,
		.param .u32 __cudaparm_IndicesPack_NumElements,
		.param .u64 __cudaparm_IndicesPack_MeshNodes,
		.param .u64 __cudaparm_IndicesPack_MatrixEntries)
	{
	.reg .u16 %rh<7>;
	.reg .u32 %r<28>;
	.reg .u64 %rd<17>;
	.reg .pred %p<6>;
	.loc	15	12	0
$LDWbegin_IndicesPack:
	mov.u16 	%rh1, %ntid.x;
	mov.u16 	%rh2, %ctaid.x;
	mul.wide.u16 	%r1, %rh2, %rh1;
	mov.u16 	%rh3, %ctaid.y;
	mov.u16 	%rh4, %ntid.y;
	mul.wide.u16 	%r2, %rh3, %rh4;
	mov.u16 	%rh5, %nctaid.x;
	mul.wide.u16 	%r3, %rh5, %rh1;
	cvt.u32.u16 	%r4, %tid.x;
	add.u32 	%r5, %r4, %r1;
	cvt.u32.u16 	%r6, %tid.y;
	add.u32 	%r7, %r6, %r2;
	add.u32 	%r8, %r5, %r7;
	add.u32 	%r9, %r3, %r8;
	ld.param.u32 	%r10, [__cudaparm_IndicesPack_NumElements];
	setp.le.u32 	%p1, %r10, %r9;
	@%p1 bra 	$Lt_0_3074;
	ld.param.u32 	%r11, [__cudaparm_IndicesPack_NodesPerElement];
	mov.u32 	%r12, 0;
	setp.eq.u32 	%p2, %r11, %r12;
	@%p2 bra 	$Lt_0_3586;
	ld.param.u32 	%r11, [__cudaparm_IndicesPack_NodesPerElement];
	mul.lo.u32 	%r13, %r9, %r11;
	mul.lo.u32 	%r14, %r13, %r11;
	mov.s32 	%r15, %r11;
	add.u32 	%r16, %r13, %r11;
	mov.s32 	%r17, %r13;
	ld.param.u64 	%rd1, [__cudaparm_IndicesPack_MatrixEntries];
	ld.param.u64 	%rd2, [__cudaparm_IndicesPack_MeshNodes];
	mov.u32 	%r18, 0;
	mov.u32 	%r19, 0;
	mov.s32 	%r20, %r15;
$Lt_0_4098:
 //<loop> Loop body line 12, nesting depth: 1, estimated iterations: unknown
	ld.param.u32 	%r11, [__cudaparm_IndicesPack_NodesPerElement];
	mov.s32 	%r21, %r11;
	mov.s32 	%r22, %r13;
	add.u32 	%r23, %r14, %r19;
	cvt.u64.u32 	%rd3, %r17;
	mul.wide.u32 	%rd4, %r17, 4;
	ld.param.u64 	%rd2, [__cudaparm_IndicesPack_MeshNodes];
	add.u64 	%rd5, %rd2, %rd4;
	mov.s32 	%r24, %r21;
$Lt_0_4866:
 //<loop> Loop body line 12, nesting depth: 2, estimated iterations: unknown
	.loc	15	24	0
	cvt.u64.u32 	%rd6, %r22;
	mul.wide.u32 	%rd7, %r22, 4;
	.loc	15	12	0
	ld.param.u64 	%rd2, [__cudaparm_IndicesPack_MeshNodes];
	.loc	15	24	0
	add.u64 	%rd8, %rd2, %rd7;
	ld.global.u32 	%r25, [%rd8+0];
	cvt.u64.u32 	%rd9, %r25;
	ld.global.u32 	%r26, [%rd5+0];
	cvt.u64.u32 	%rd10, %r26;
	shl.b64 	%rd11, %rd10, 32;
	or.b64 	%rd12, %rd9, %rd11;
	cvt.u64.u32 	%rd13, %r23;
	mul.wide.u32 	%rd14, %r23, 8;
	.loc	15	12	0
	ld.param.u64 	%rd1, [__cudaparm_IndicesPack_MatrixEntries];
	.loc	15	24	0
	add.u64 	%rd15, %rd1, %rd14;
	st.global.u64 	[%rd15+0], %rd12;
	.loc	15	25	0
	add.u32 	%r19, %r19, 1;
	add.u32 	%r23, %r23, 1;
	add.u32 	%r22, %r22, 1;
	setp.ne.u32 	%p3, %r22, %r16;
	@%p3 bra 	$Lt_0_4866;
	add.u32 	%r18, %r18, 1;
	add.u32 	%r17, %r17, 1;
	.loc	15	12	0
	ld.param.u32 	%r11, [__cudaparm_IndicesPack_NodesPerElement];
	.loc	15	25	0
	setp.ne.u32 	%p4, %r11, %r18;
	@%p4 bra 	$Lt_0_4098;
$Lt_0_3586:
$Lt_0_3074:
	.loc	15	29	0
	exit;
$LDWend_IndicesPack:
	} // IndicesPack

	.entry IndicesUnpack (
		.param .u64 __cudaparm_IndicesUnpack_MatrixEntries,
		.param .u64 __cudaparm_IndicesUnpack_MatrixLength,
		.param .u64 __cudaparm_IndicesUnpack_Rows,
		.param .u64 __cudaparm_IndicesUnpack_Cols)
	{
	.reg .u16 %rh<7>;
	.reg .u32 %r<13>;
	.reg .u64 %rd<15>;
	.reg .pred %p<3>;
	.loc	15	31	0
$LDWbegin_IndicesUnpack:
	mov.u16 	%rh1, %ntid.x;
	mov.u16 	%rh2, %ctaid.x;
	mul.wide.u16 	%r1, %rh2, %rh1;
	mov.u16 	%rh3, %ctaid.y;
	mov.u16 	%rh4, %ntid.y;
	mul.wide.u16 	%r2, %rh3, %rh4;
	mov.u16 	%rh5, %nctaid.x;
	mul.wide.u16 	%r3, %rh5, %rh1;
	cvt.u32.u16 	%r4, %tid.x;
	add.u32 	%r5, %r4, %r1;
	cvt.u32.u16 	%r6, %tid.y;
	add.u32 	%r7, %r6, %r2;
	add.u32 	%r8, %r5, %r7;
	add.u32 	%r9, %r3, %r8;
	cvt.u64.u32 	%rd1, %r9;
	ld.param.u64 	%rd2, [__cudaparm_IndicesUnpack_MatrixLength];
	setp.le.u64 	%p1, %rd2, %rd1;
	@%p1 bra 	$Lt_1_1026;
	.loc	15	38	0
	mul.lo.u64 	%rd3, %rd1, 4;
	ld.param.u64 	%rd4, [__cudaparm_IndicesUnpack_MatrixEntries];
	mul.lo.u64 	%rd5, %rd1, 8;
	add.u64 	%rd6, %rd4, %rd5;
	ld.global.u64 	%rd7, [%rd6+0];
	shr.u64 	%rd8, %rd7, 32;
	cvt.u32.u64 	%r10, %rd8;
	ld.param.u64 	%rd9, [__cudaparm_IndicesUnpack_Rows];
	add.u64 	%rd10, %rd9, %rd3;
	st.global.u32 	[%rd10+0], %r10;
	.loc	15	41	0
	ld.global.u64 	%rd11, [%rd6+0];
	cvt.u32.u64 	%r11, %rd11;
	ld.param.u64 	%rd12, [__cudaparm_IndicesUnpack_Cols];
	add.u64 	%rd13, %rd12, %rd3;
	st.global.u32 	[%rd13+0], %r11;
$Lt_1_1026:
	.loc	15	44	0
	exit;
$LDWend_IndicesUnpack:
	} // IndicesUnpack



// ===== COMPILED SASS (sm_100) =====

	.target	sm_100

	.elftype	@"ET_EXEC"


//--------------------- .note.nv.tkinfo           --------------------------
	.section	.note.nv.tkinfo,"",@"SHT_NOTE"
	.sectionflags	@"SHF_NOTE_NV_TKINFO"
	.tkinfo
        /*0018*/ 	.word	0x00000002
        /*0030*/ 	.string	""
        /*0030*/ 	.string	"ptxas"
        /*0030*/ 	.string	"Cuda compilation tools, release 13.0, V13.0.88"
        /*0030*/ 	.string	"Build cuda_13.0.r13.0/compiler.36424714_0"
        /*0030*/ 	.string	"-arch sm_100 "



//--------------------- .note.nv.cuinfo           --------------------------
	.section	.note.nv.cuinfo,"",@"SHT_NOTE"
	.sectionflags	@"SHF_NOTE_NV_CUINFO"
        /*0018*/ 	.short	0x0002
        /*001a*/ 	.short	0x000a
        /*001c*/ 	.short	0x0082
	.zero		2


//--------------------- .nv.info                  --------------------------
	.section	.nv.info,"",@"SHT_CUDA_INFO"
	.align	4


	//----- nvinfo : EIATTR_REGCOUNT
	.align		4
        /*0000*/ 	.byte	0x04, 0x2f
        /*0002*/ 	.short	(.L_1 - .L_0)
	.align		4
.L_0:
        /*0004*/ 	.word	index@(IndicesPack)
        /*0008*/ 	.word	0x00000018


	//----- nvinfo : EIATTR_FRAME_SIZE
	.align		4
.L_1:
        /*000c*/ 	.byte	0x04, 0x11
        /*000e*/ 	.short	(.L_3 - .L_2)
	.align		4
.L_2:
        /*0010*/ 	.word	index@(IndicesPack)
        /*0014*/ 	.word	0x00000000


	//----- nvinfo : EIATTR_REGCOUNT
	.align		4
.L_3:
        /*0018*/ 	.byte	0x04, 0x2f
        /*001a*/ 	.short	(.L_5 - .L_4)
	.align		4
.L_4:
        /*001c*/ 	.word	index@(IndicesUnpack)
        /*0020*/ 	.word	0x00000010


	//----- nvinfo : EIATTR_FRAME_SIZE
	.align		4
.L_5:
        /*0024*/ 	.byte	0x04, 0x11
        /*0026*/ 	.short	(.L_7 - .L_6)
	.align		4
.L_6:
        /*0028*/ 	.word	index@(IndicesUnpack)
        /*002c*/ 	.word	0x00000000


	//----- nvinfo : EIATTR_MIN_STACK_SIZE
	.align		4
.L_7:
        /*0030*/ 	.byte	0x04, 0x12
        /*0032*/ 	.short	(.L_9 - .L_8)
	.align		4
.L_8:
        /*0034*/ 	.word	index@(IndicesUnpack)
        /*0038*/ 	.word	0x00000000


	//----- nvinfo : EIATTR_MIN_STACK_SIZE
	.align		4
.L_9:
        /*003c*/ 	.byte	0x04, 0x12
        /*003e*/ 	.short	(.L_11 - .L_10)
	.align		4
.L_10:
        /*0040*/ 	.word	index@(IndicesPack)
        /*0044*/ 	.word	0x00000000
.L_11:


//--------------------- .nv.compat                --------------------------
	.section	.nv.compat,"",@"SHT_CUDA_COMPAT_INFO"
	.align	4
        /*0000*/ 	.byte	0x02, 0x09, 0x00, 0x00, 0x02, 0x02, 0x01, 0x00, 0x02, 0x05, 0x05, 0x00, 0x03, 0x07, 0x01, 0x01
        /*0010*/ 	.byte	0x02, 0x03, 0x00, 0x00, 0x02, 0x06, 0x01, 0x00, 0x04, 0x0b, 0x08, 0x00, 0x09, 0x00, 0x00, 0x00
        /*0020*/ 	.byte	0x00, 0x00, 0x00, 0x00


//--------------------- .nv.info.IndicesUnpack    --------------------------
	.section	.nv.info.IndicesUnpack,"",@"SHT_CUDA_INFO"
	.sectionflags	@""
	.align	4


	//----- nvinfo : EIATTR_CUDA_API_VERSION
	.align		4
        /*0000*/ 	.byte	0x04, 0x37
        /*0002*/ 	.short	(.L_13 - .L_12)
.L_12:
        /*0004*/ 	.word	0x00000082


	//----- nvinfo : EIATTR_KPARAM_INFO
	.align		4
.L_13:
        /*0008*/ 	.byte	0x04, 0x17
        /*000a*/ 	.short	(.L_15 - .L_14)
.L_14:
        /*000c*/ 	.word	0x00000000
        /*0010*/ 	.short	0x0003
        /*0012*/ 	.short	0x0018
        /*0014*/ 	.byte	0x00, 0xf0, 0x21, 0x00


	//----- nvinfo : EIATTR_KPARAM_INFO
	.align		4
.L_15:
        /*0018*/ 	.byte	0x04, 0x17
        /*001a*/ 	.short	(.L_17 - .L_16)
.L_16:
        /*001c*/ 	.word	0x00000000
        /*0020*/ 	.short	0x0002
        /*0022*/ 	.short	0x0010
        /*0024*/ 	.byte	0x00, 0xf0, 0x21, 0x00


	//----- nvinfo : EIATTR_KPARAM_INFO
	.align		4
.L_17:
        /*0028*/ 	.byte	0x04, 0x17
        /*002a*/ 	.short	(.L_19 - .L_18)
.L_18:
        /*002c*/ 	.word	0x00000000
        /*0030*/ 	.short	0x0001
        /*0032*/ 	.short	0x0008
        /*0034*/ 	.byte	0x00, 0xf0, 0x21, 0x00


	//----- nvinfo : EIATTR_KPARAM_INFO
	.align		4
.L_19:
        /*0038*/ 	.byte	0x04, 0x17
        /*003a*/ 	.short	(.L_21 - .L_20)
.L_20:
        /*003c*/ 	.word	0x00000000
        /*0040*/ 	.short	0x0000
        /*0042*/ 	.short	0x0000
        /*0044*/ 	.byte	0x00, 0xf0, 0x21, 0x00


	//----- nvinfo : EIATTR_SPARSE_MMA_MASK
	.align		4
.L_21:
        /*0048*/ 	.byte	0x03, 0x50
        /*004a*/ 	.short	0x0000


	//----- nvinfo : EIATTR_MAXREG_COUNT
	.align		4
        /*004c*/ 	.byte	0x03, 0x1b
        /*004e*/ 	.short	0x00ff


	//----- nvinfo : EIATTR_MERCURY_ISA_VERSION
	.align		4
        /*0050*/ 	.byte	0x03, 0x5f
        /*0052*/ 	.short	0x0101


	//----- nvinfo : EIATTR_VRC_CTA_INIT_COUNT
	.align		4
        /*0054*/ 	.byte	0x02, 0x4a
	.zero		1
	.zero		1


	//----- nvinfo : EIATTR_EXIT_INSTR_OFFSETS
	.align		4
        /*0058*/ 	.byte	0x04, 0x1c
        /*005a*/ 	.short	(.L_23 - .L_22)


	//   ....[0]....
.L_22:
        /*005c*/ 	.word	0x00000160


	//   ....[1]....
        /*0060*/ 	.word	0x00000260


	//----- nvinfo : EIATTR_CBANK_PARAM_SIZE
	.align		4
.L_23:
        /*0064*/ 	.byte	0x03, 0x19
        /*0066*/ 	.short	0x0020


	//----- nvinfo : EIATTR_PARAM_CBANK
	.align		4
        /*0068*/ 	.byte	0x04, 0x0a
        /*006a*/ 	.short	(.L_25 - .L_24)
	.align		4
.L_24:
        /*006c*/ 	.word	index@(.nv.constant0.IndicesUnpack)
        /*0070*/ 	.short	0x0380
        /*0072*/ 	.short	0x0020


	//----- nvinfo : EIATTR_SW_WAR
	.align		4
.L_25:
        /*0074*/ 	.byte	0x04, 0x36
        /*0076*/ 	.short	(.L_27 - .L_26)
.L_26:
        /*0078*/ 	.word	0x00000008
.L_27:


//--------------------- .nv.info.IndicesPack      --------------------------
	.section	.nv.info.IndicesPack,"",@"SHT_CUDA_INFO"
	.sectionflags	@""
	.align	4


	//----- nvinfo : EIATTR_CUDA_API_VERSION
	.align		4
        /*0000*/ 	.byte	0x04, 0x37
        /*0002*/ 	.short	(.L_29 - .L_28)
.L_28:
        /*0004*/ 	.word	0x00000082


	//----- nvinfo : EIATTR_KPARAM_INFO
	.align		4
.L_29:
        /*0008*/ 	.byte	0x04, 0x17
        /*000a*/ 	.short	(.L_31 - .L_30)
.L_30:
        /*000c*/ 	.word	0x00000000
        /*0010*/ 	.short	0x0003
        /*0012*/ 	.short	0x0010
        /*0014*/ 	.byte	0x00, 0xf0, 0x21, 0x00


	//----- nvinfo : EIATTR_KPARAM_INFO
	.align		4
.L_31:
        /*0018*/ 	.byte	0x04, 0x17
        /*001a*/ 	.short	(.L_33 - .L_32)
.L_32:
        /*001c*/ 	.word	0x00000000
        /*0020*/ 	.short	0x0002
        /*0022*/ 	.short	0x0008
        /*0024*/ 	.byte	0x00, 0xf0, 0x21, 0x00


	//----- nvinfo : EIATTR_KPARAM_INFO
	.align		4
.L_33:
        /*0028*/ 	.byte	0x04, 0x17
        /*002a*/ 	.short	(.L_35 - .L_34)
.L_34:
        /*002c*/ 	.word	0x00000000
        /*0030*/ 	.short	0x0001
        /*0032*/ 	.short	0x0004
        /*0034*/ 	.byte	0x00, 0xf0, 0x11, 0x00


	//----- nvinfo : EIATTR_KPARAM_INFO
	.align		4
.L_35:
        /*0038*/ 	.byte	0x04, 0x17
        /*003a*/ 	.short	(.L_37 - .L_36)
.L_36:
        /*003c*/ 	.word	0x00000000
        /*0040*/ 	.short	0x0000
        /*0042*/ 	.short	0x0000
        /*0044*/ 	.byte	0x00, 0xf0, 0x11, 0x00


	//----- nvinfo : EIATTR_SPARSE_MMA_MASK
	.align		4
.L_37:
        /*0048*/ 	.byte	0x03, 0x50
        /*004a*/ 	.short	0x0000


	//----- nvinfo : EIATTR_MAXREG_COUNT
	.align		4
        /*004c*/ 	.byte	0x03, 0x1b
        /*004e*/ 	.short	0x00ff


	//----- nvinfo : EIATTR_MERCURY_ISA_VERSION
	.align		4
        /*0050*/ 	.byte	0x03, 0x5f
        /*0052*/ 	.short	0x0101


	//----- nvinfo : EIATTR_VRC_CTA_INIT_COUNT
	.align		4
        /*0054*/ 	.byte	0x02, 0x4a
	.zero		1
	.zero		1


	//----- nvinfo : EIATTR_EXIT_INSTR_OFFSETS
	.align		4
        /*0058*/ 	.byte	0x04, 0x1c
        /*005a*/ 	.short	(.L_39 - .L_38)


	//   ....[0]....
.L_38:
        /*005c*/ 	.word	0x00000150


	//   ....[1]....
        /*0060*/ 	.word	0x00000180


	//   ....[2]....
        /*0064*/ 	.word	0x00000350


	//----- nvinfo : EIATTR_CRS_STACK_SIZE
	.align		4
.L_39:
        /*0068*/ 	.byte	0x04, 0x1e
        /*006a*/ 	.short	(.L_41 - .L_40)
.L_40:
        /*006c*/ 	.word	0x00000000


	//----- nvinfo : EIATTR_CBANK_PARAM_SIZE
	.align		4
.L_41:
        /*0070*/ 	.byte	0x03, 0x19
        /*0072*/ 	.short	0x0018


	//----- nvinfo : EIATTR_PARAM_CBANK
	.align		4
        /*0074*/ 	.byte	0x04, 0x0a
        /*0076*/ 	.short	(.L_43 - .L_42)
	.align		4
.L_42:
        /*0078*/ 	.word	index@(.nv.constant0.IndicesPack)
        /*007c*/ 	.short	0x0380
        /*007e*/ 	.short	0x0018


	//----- nvinfo : EIATTR_SW_WAR
	.align		4
.L_43:
        /*0080*/ 	.byte	0x04, 0x36
        /*0082*/ 	.short	(.L_45 - .L_44)
.L_44:
        /*0084*/ 	.word	0x00000008
.L_45:


//--------------------- .nv.callgraph             --------------------------
	.section	.nv.callgraph,"",@"SHT_CUDA_CALLGRAPH"
	.align	4
	.sectionentsize	8
	.align		4
        /*0000*/ 	.word	0x00000000
	.align		4
        /*0004*/ 	.word	0xffffffff
	.align		4
        /*0008*/ 	.word	0x00000000
	.align		4
        /*000c*/ 	.word	0xfffffffe
	.align		4
        /*0010*/ 	.word	0x00000000
	.align		4
        /*0014*/ 	.word	0xfffffffd
	.align		4
        /*0018*/ 	.word	0x00000000
	.align		4
        /*001c*/ 	.word	0xfffffffc


//--------------------- .text.IndicesUnpack       --------------------------
	.section	.text.IndicesUnpack,"ax",@progbits
	.align	128
.text.IndicesUnpack:
        .type           IndicesUnpack,@function
        .size           IndicesUnpack,(.L_x_5 - IndicesUnpack)
        .other          IndicesUnpack,@"STO_CUDA_ENTRY STV_DEFAULT"
IndicesUnpack:
[----:B------:R-:W-:Y:S01]  /*0000*/  LDC R1, c[0x0][0x37c] ;  /* 0x0000df00ff017b82 */ /* 0x000fe20000000800 */
[----:B------:R-:W0:Y:S07]  /*0010*/  S2R R3, SR_CTAID.X ;  /* 0x0000000000037919 */ /* 0x000e2e0000002500 */
[----:B------:R-:W1:Y:S01]  /*0020*/  S2UR UR5, SR_CTAID.Y ;  /* 0x00000000000579c3 */ /* 0x000e620000002600 */
[----:B------:R-:W2:Y:S01]  /*0030*/  LDCU UR4, c[0x0][0x360] ;  /* 0x00006c00ff0477ac */ /* 0x000ea20008000800 */
[----:B------:R-:W3:Y:S01]  /*0040*/  S2R R0, SR_TID.X ;  /* 0x0000000000007919 */ /* 0x000ee20000002100 */
[----:B------:R-:W4:Y:S01]  /*0050*/  LDCU.64 UR6, c[0x0][0x388] ;  /* 0x00007100ff0677ac */ /* 0x000f220008000a00 */
[----:B------:R-:W5:Y:S04]  /*0060*/  S2R R2, SR_TID.Y ;  /* 0x0000000000027919 */ /* 0x000f680000002200 */
[----:B------:R-:W4:Y:S08]  /*0070*/  LDC R5, c[0x0][0x364] ;  /* 0x0000d900ff057b82 */ /* 0x000f300000000800 */
[----:B------:R-:W5:Y:S01]  /*0080*/  LDC R9, c[0x0][0x370] ;  /* 0x0000dc00ff097b82 */ /* 0x000f620000000800 */
[----:B--2---:R-:W-:-:S02]  /*0090*/  ULOP3.LUT UR4, UR4, 0xffff, URZ, 0xc0, !UPT ;  /* 0x0000ffff04047892 */ /* 0x004fc4000f8ec0ff */
[----:B-1----:R-:W-:Y:S01]  /*00a0*/  ULOP3.LUT UR5, UR5, 0xffff, URZ, 0xc0, !UPT ;  /* 0x0000ffff05057892 */ /* 0x002fe2000f8ec0ff */
[----:B0-----:R-:W-:Y:S02]  /*00b0*/  LOP3.LUT R3, R3, 0xffff, RZ, 0xc0, !PT ;  /* 0x0000ffff03037812 */ /* 0x001fe400078ec0ff */
[----:B----4-:R-:W-:Y:S02]  /*00c0*/  LOP3.LUT R5, R5, 0xffff, RZ, 0xc0, !PT ;  /* 0x0000ffff05057812 */ /* 0x010fe400078ec0ff */
[----:B---3--:R-:W-:Y:S02]  /*00d0*/  LOP3.LUT R0, R0, 0xffff, RZ, 0xc0, !PT ;  /* 0x0000ffff00007812 */ /* 0x008fe400078ec0ff */
[----:B-----5:R-:W-:-:S03]  /*00e0*/  LOP3.LUT R2, R2, 0xffff, RZ, 0xc0, !PT ;  /* 0x0000ffff02027812 */ /* 0x020fc600078ec0ff */
[----:B------:R-:W-:Y:S01]  /*00f0*/  IMAD R0, R3, UR4, R0 ;  /* 0x0000000403007c24 */ /* 0x000fe2000f8e0200 */
[----:B------:R-:W-:Y:S01]  /*0100*/  LOP3.LUT R9, R9, 0xffff, RZ, 0xc0, !PT ;  /* 0x0000ffff09097812 */ /* 0x000fe200078ec0ff */
[----:B------:R-:W-:-:S04]  /*0110*/  IMAD R3, R5, UR5, R2 ;  /* 0x0000000505037c24 */ /* 0x000fc8000f8e0202 */
[----:B------:R-:W-:-:S04]  /*0120*/  IMAD.IADD R0, R0, 0x1, R3 ;  /* 0x0000000100007824 */ /* 0x000fc800078e0203 */
[----:B------:R-:W-:-:S05]  /*0130*/  IMAD R9, R9, UR4, R0 ;  /* 0x0000000409097c24 */ /* 0x000fca000f8e0200 */
[----:B------:R-:W-:-:S04]  /*0140*/  ISETP.GE.U32.AND P0, PT, R9, UR6, PT ;  /* 0x0000000609007c0c */ /* 0x000fc8000bf06070 */
[----:B------:R-:W-:-:S13]  /*0150*/  ISETP.GE.U32.AND.EX P0, PT, RZ, UR7, PT, P0 ;  /* 0x00000007ff007c0c */ /* 0x000fda000bf06100 */
[----:B------:R-:W-:Y:S05]  /*0160*/  @P0 EXIT ;  /* 0x000000000000094d */ /* 0x000fea0003800000 */
[----:B------:R-:W0:Y:S01]  /*0170*/  LDC.64 R2, c[0x0][0x380] ;  /* 0x0000e000ff027b82 */ /* 0x000e220000000a00 */
[----:B------:R-:W1:Y:S01]  /*0180*/  LDCU.64 UR6, c[0x0][0x358] ;  /* 0x00006b00ff0677ac */ /* 0x000e620008000a00 */
[----:B------:R-:W-:-:S06]  /*0190*/  UMOV UR4, URZ ;  /* 0x000000ff00047c82 */ /* 0x000fcc0008000000 */
[----:B------:R-:W2:Y:S08]  /*01a0*/  LDC.64 R4, c[0x0][0x390] ;  /* 0x0000e400ff047b82 */ /* 0x000eb00000000a00 */
[----:B------:R-:W3:Y:S01]  /*01b0*/  LDC.64 R6, c[0x0][0x398] ;  /* 0x0000e600ff067b82 */ /* 0x000ee20000000a00 */
[----:B0-----:R-:W-:-:S04]  /*01c0*/  IMAD.WIDE.U32 R2, R9, 0x8, R2 ;  /* 0x0000000809027825 */ /* 0x001fc800078e0002 */
[----:B------:R-:W-:-:S05]  /*01d0*/  VIADD R3, R3, UR4 ;  /* 0x0000000403037c36 */ /* 0x000fca0008000000 */
[----:B-1----:R-:W4:Y:S01]  /*01e0*/  LDG.E R11, desc[UR6][R2.64+0x4] ;  /* 0x00000406020b7981 */ /* 0x002f22000c1e1900 */
[----:B--2---:R-:W-:-:S05]  /*01f0*/  IMAD.WIDE.U32 R4, R9, 0x4, R4 ;  /* 0x0000000409047825 */ /* 0x004fca00078e0004 */
[----:B------:R-:W-:Y:S01]  /*0200*/  IADD3 R5, PT, PT, R5, UR4, RZ ;  /* 0x0000000405057c10 */ /* 0x000fe2000fffe0ff */
[----:B---3--:R-:W-:-:S04]  /*0210*/  IMAD.WIDE.U32 R6, R9, 0x4, R6 ;  /* 0x0000000409067825 */ /* 0x008fc800078e0006 */
[----:B----4-:R-:W-:Y:S04]  /*0220*/  STG.E desc[UR6][R4.64], R11 ;  /* 0x0000000b04007986 */ /* 0x010fe8000c101906 */
[----:B------:R-:W2:Y:S01]  /*0230*/  LDG.E R13, desc[UR6][R2.64] ;  /* 0x00000006020d7981 */ /* 0x000ea2000c1e1900 */
[----:B------:R-:W-:-:S05]  /*0240*/  IADD3 R7, PT, PT, R7, UR4, RZ ;  /* 0x0000000407077c10 */ /* 0x000fca000fffe0ff */
[----:B--2---:R-:W-:Y:S01]  /*0250*/  STG.E desc[UR6][R6.64], R13 ;  /* 0x0000000d06007986 */ /* 0x004fe2000c101906 */
[----:B------:R-:W-:Y:S05]  /*0260*/  EXIT ;  /* 0x000000000000794d */ /* 0x000fea0003800000 */
.L_x_0:
[----:B------:R-:W-:-:S00]  /*0270*/  BRA `(.L_x_0) ;  /* 0xfffffffc00fc7947 */ /* 0x000fc0000383ffff */
[----:B------:R-:W-:-:S00]  /*0280*/  NOP ;  /* 0x0000000000007918 */ /* 0x000fc00000000000 */
[----:B------:R-:W-:-:S00]  /*0290*/  NOP ;  /* 0x0000000000007918 */ /* 0x000fc00000000000 */
[----:B------:R-:W-:-:S00]  /*02a0*/  NOP ;  /* 0x0000000000007918 */ /* 0x000fc00000000000 */
[----:B------:R-:W-:-:S00]  /*02b0*/  NOP ;  /* 0x0000000000007918 */ /* 0x000fc00000000000 */
[----:B------:R-:W-:-:S00]  /*02c0*/  NOP ;  /* 0x0000000000007918 */ /* 0x000fc00000000000 */
[----:B------:R-:W-:-:S00]  /*02d0*/  NOP ;  /* 0x0000000000007918 */ /* 0x000fc00000000000 */
[----:B------:R-:W-:-:S00]  /*02e0*/  NOP ;  /* 0x0000000000007918 */ /* 0x000fc00000000000 */
[----:B------:R-:W-:-:S00]  /*02f0*/  NOP ;  /* 0x0000000000007918 */ /* 0x000fc00000000000 */
.L_x_5:


//--------------------- .text.IndicesPack         --------------------------
	.section	.text.IndicesPack,"ax",@progbits
	.align	128
.text.IndicesPack:
        .type           IndicesPack,@function
        .size           IndicesPack,(.L_x_6 - IndicesPack)
        .other          IndicesPack,@"STO_CUDA_ENTRY STV_DEFAULT"
IndicesPack:
[----:B------:R-:W-:Y:S01]  /*0000*/  LDC R1, c[0x0][0x37c] ;  /* 0x0000df00ff017b82 */ /* 0x000fe20000000800 */
[----:B------:R-:W0:Y:S07]  /*0010*/  S2R R3, SR_CTAID.X ;  /* 0x0000000000037919 */ /* 0x000e2e0000002500 */
[----:B------:R-:W1:Y:S01]  /*0020*/  S2UR UR5, SR_CTAID.Y ;  /* 0x00000000000579c3 */ /* 0x000e620000002600 */
[----:B------:R-:W2:Y:S01]  /*0030*/  LDCU UR4, c[0x0][0x360] ;  /* 0x00006c00ff0477ac */ /* 0x000ea20008000800 */
[----:B------:R-:W3:Y:S01]  /*0040*/  S2R R0, SR_TID.X ;  /* 0x0000000000007919 */ /* 0x000ee20000002100 */
[----:B------:R-:W4:Y:S01]  /*0050*/  LDCU UR6, c[0x0][0x384] ;  /* 0x00007080ff0677ac */ /* 0x000f220008000800 */
        /* <DEDUP_REMOVED lines=9> */
[----:B------:R-:W-:Y:S02]  /*00f0*/  IMAD R0, R3, UR4, R0 ;  /* 0x0000000403007c24 */ /* 0x000fe4000f8e0200 */
[----:B------:R-:W-:Y:S01]  /*0100*/  IMAD R3, R5, UR5, R2 ;  /* 0x0000000505037c24 */ /* 0x000fe2000f8e0202 */
[----:B------:R-:W-:-:S04]  /*0110*/  LOP3.LUT R5, R4, 0xffff, RZ, 0xc0, !PT ;  /* 0x0000ffff04057812 */ /* 0x000fc800078ec0ff */
[----:B------:R-:W-:-:S05]  /*0120*/  IADD3 R0, PT, PT, R0, R3, RZ ;  /* 0x0000000300007210 */ /* 0x000fca0007ffe0ff */
[----:B------:R-:W-:-:S05]  /*0130*/  IMAD R0, R5, UR4, R0 ;  /* 0x0000000405007c24 */ /* 0x000fca000f8e0200 */
[----:B------:R-:W-:-:S13]  /*0140*/  ISETP.GE.U32.AND P0, PT, R0, UR6, PT ;  /* 0x0000000600007c0c */ /* 0x000fda000bf06070 */
[----:B------:R-:W-:Y:S05]  /*0150*/  @P0 EXIT ;  /* 0x000000000000094d */ /* 0x000fea0003800000 */
[----:B------:R-:W0:Y:S02]  /*0160*/  LDCU UR4, c[0x0][0x380] ;  /* 0x00007000ff0477ac */ /* 0x000e240008000800 */
[----:B0-----:R-:W-:-:S13]  /*0170*/  ISETP.NE.U32.AND P0, PT, RZ, UR4, PT ;  /* 0x00000004ff007c0c */ /* 0x001fda000bf05070 */
[----:B------:R-:W-:Y:S05]  /*0180*/  @!P0 EXIT ;  /* 0x000000000000894d */ /* 0x000fea0003800000 */
[----:B------:R-:W-:Y:S02]  /*0190*/  IMAD R0, R0, UR4, RZ ;  /* 0x0000000400007c24 */ /* 0x000fe4000f8e02ff */
[----:B------:R-:W-:Y:S01]  /*01a0*/  HFMA2 R17, -RZ, RZ, 0, 0 ;  /* 0x00000000ff117431 */ /* 0x000fe200000001ff */
[----:B------:R-:W0:Y:S01]  /*01b0*/  LDCU.64 UR6, c[0x0][0x358] ;  /* 0x00006b00ff0677ac */ /* 0x000e220008000a00 */
[----:B------:R-:W-:Y:S01]  /*01c0*/  VIADD R14, R0, UR4 ;  /* 0x00000004000e7c36 */ /* 0x000fe20008000000 */
[----:B------:R-:W-:Y:S01]  /*01d0*/  MOV R15, R0 ;  /* 0x00000000000f7202 */ /* 0x000fe20000000f00 */
[----:B------:R-:W-:-:S06]  /*01e0*/  UMOV UR4, URZ ;  /* 0x000000ff00047c82 */ /* 0x000fcc0008000000 */
.L_x_3:
[----:B-1----:R-:W1:Y:S01]  /*01f0*/  LDC.64 R8, c[0x0][0x388] ;  /* 0x0000e200ff087b82 */ /* 0x002e620000000a00 */
[----:B------:R-:W2:Y:S01]  /*0200*/  LDCU UR5, c[0x0][0x380] ;  /* 0x00007000ff0577ac */ /* 0x000ea20008000800 */
[----:B------:R-:W-:Y:S01]  /*0210*/  BSSY.RECONVERGENT B0, `(.L_x_1) ;  /* 0x0000011000007945 */ /* 0x000fe20003800200 */
[----:B------:R-:W-:Y:S01]  /*0220*/  IMAD.MOV.U32 R19, RZ, RZ, R0 ;  /* 0x000000ffff137224 */ /* 0x000fe200078e0000 */
[----:B------:R-:W-:-:S04]  /*0230*/  UIADD3 UR4, UPT, UPT, UR4, 0x1, URZ ;  /* 0x0000000104047890 */ /* 0x000fc8000fffe0ff */
[----:B------:R-:W3:Y:S01]  /*0240*/  LDC.64 R10, c[0x0][0x390] ;  /* 0x0000e400ff0a7b82 */ /* 0x000ee20000000a00 */
[----:B--2---:R-:W-:Y:S01]  /*0250*/  IMAD R21, R0, UR5, R17 ;  /* 0x0000000500157c24 */ /* 0x004fe2000f8e0211 */
[----:B------:R-:W-:Y:S01]  /*0260*/  UISETP.NE.U32.AND UP0, UPT, UR4, UR5, UPT ;  /* 0x000000050400728c */ /* 0x000fe2000bf05070 */
[----:B-1----:R-:W-:-:S10]  /*0270*/  IMAD.WIDE.U32 R12, R15, 0x4, R8 ;  /* 0x000000040f0c7825 */ /* 0x002fd400078e0008 */
.L_x_2:
[----:B------:R-:W-:Y:S01]  /*0280*/  IMAD.WIDE.U32 R2, R19, 0x4, R8 ;  /* 0x0000000413027825 */ /* 0x000fe200078e0008 */
[----:B01----:R-:W2:Y:S04]  /*0290*/  LDG.E R7, desc[UR6][R12.64] ;  /* 0x000000060c077981 */ /* 0x003ea8000c1e1900 */
[----:B------:R-:W2:Y:S01]  /*02a0*/  LDG.E R6, desc[UR6][R2.64] ;  /* 0x0000000602067981 */ /* 0x000ea2000c1e1900 */
[----:B---3--:R-:W-:Y:S01]  /*02b0*/  IMAD.WIDE.U32 R4, R21, 0x8, R10 ;  /* 0x0000000815047825 */ /* 0x008fe200078e000a */
[----:B------:R-:W-:Y:S02]  /*02c0*/  IADD3 R19, PT, PT, R19, 0x1, RZ ;  /* 0x0000000113137810 */ /* 0x000fe40007ffe0ff */
[----:B------:R-:W-:Y:S01]  /*02d0*/  IADD3 R21, PT, PT, R21, 0x1, RZ ;  /* 0x0000000115157810 */ /* 0x000fe20007ffe0ff */
[----:B------:R-:W-:Y:S01]  /*02e0*/  VIADD R17, R17, 0x1 ;  /* 0x0000000111117836 */ /* 0x000fe20000000000 */
[----:B------:R-:W-:Y:S01]  /*02f0*/  ISETP.NE.U32.AND P0, PT, R19, R14, PT ;  /* 0x0000000e1300720c */ /* 0x000fe20003f05070 */
[----:B--2---:R1:W-:-:S12]  /*0300*/  STG.E.64 desc[UR6][R4.64], R6 ;  /* 0x0000000604007986 */ /* 0x0043d8000c101b06 */
[----:B------:R-:W-:Y:S05]  /*0310*/  @P0 BRA `(.L_x_2) ;  /* 0xfffffffc00d80947 */ /* 0x000fea000383ffff */
[----:B------:R-:W-:Y:S05]  /*0320*/  BSYNC.RECONVERGENT B0 ;  /* 0x0000000000007941 */ /* 0x000fea0003800200 */
.L_x_1:
[----:B------:R-:W-:Y:S01]  /*0330*/  VIADD R15, R15, 0x1 ;  /* 0x000000010f0f7836 */ /* 0x000fe20000000000 */
[----:B------:R-:W-:Y:S06]  /*0340*/  BRA.U UP0, `(.L_x_3) ;  /* 0xfffffffd00a87547 */ /* 0x000fec000b83ffff */
[----:B------:R-:W-:Y:S05]  /*0350*/  EXIT ;  /* 0x000000000000794d */ /* 0x000fea0003800000 */
.L_x_4:
        /* <DEDUP_REMOVED lines=10> */
.L_x_6:


//--------------------- .nv.shared.reserved.0     --------------------------
	.section	.nv.shared.reserved.0,"aw",@nobits
	.weak		__nv_reservedSMEM_offset_0_alias
	.size		__nv_reservedSMEM_offset_0_alias, 0, 64
	.other		__nv_reservedSMEM_offset_0_alias,@"STO_CUDA_RESERVED_SHARED STV_DEFAULT"
__nv_reservedSMEM_offset_0_alias:
	.zero		0
	.zero		64


//--------------------- .nv.constant0.IndicesUnpack --------------------------
	.section	.nv.constant0.IndicesUnpack,"a",@progbits
	.sectionflags	@""
	.align	4
.nv.constant0.IndicesUnpack:
	.zero		928


//--------------------- .nv.constant0.IndicesPack --------------------------
	.section	.nv.constant0.IndicesPack,"a",@progbits
	.sectionflags	@""
	.align	4
.nv.constant0.IndicesPack:
	.zero		920


//--------------------- SYMBOLS --------------------------

	.type		.nv.reservedSmem.offset0,@object
	.size		.nv.reservedSmem.offset0,0x4
